	.headerflags	@"EF_CUDA_TEXMODE_UNIFIED EF_CUDA_64BIT_ADDRESS EF_CUDA_ACCELERATORS EF_CUDA_SM90 EF_CUDA_VIRTUAL_SM(EF_CUDA_SM90)"
	.elftype	@"ET_EXEC"


//--------------------- .nv.info                  --------------------------
	.section	.nv.info,"",@"SHT_CUDA_INFO"
	.align	4


	//----- nvinfo : EIATTR_REGCOUNT
	.align		4
        /*0000*/ 	.byte	0x04, 0x2f
        /*0002*/ 	.short	(.L_3 - .L_2)
	.align		4
.L_2:
        /*0004*/ 	.word	index@(triton_poi_fused__native_batch_norm_legit_no_training_mul_sigmoid_5)
        /*0008*/ 	.word	0x00000026


	//----- nvinfo : EIATTR_MIN_STACK_SIZE
	.align		4
.L_3:
        /*000c*/ 	.byte	0x04, 0x12
        /*000e*/ 	.short	(.L_5 - .L_4)
	.align		4
.L_4:
        /*0010*/ 	.word	index@(triton_poi_fused__native_batch_norm_legit_no_training_mul_sigmoid_5)
        /*0014*/ 	.word	0x00000000


	//----- nvinfo : EIATTR_FRAME_SIZE
	.align		4
.L_5:
        /*0018*/ 	.byte	0x04, 0x11
        /*001a*/ 	.short	(.L_7 - .L_6)
	.align		4
.L_6:
        /*001c*/ 	.word	index@(triton_poi_fused__native_batch_norm_legit_no_training_mul_sigmoid_5)
        /*0020*/ 	.word	0x00000000


	//----- nvinfo : EIATTR_MIN_STACK_SIZE
	.align		4
.L_7:
        /*0024*/ 	.byte	0x04, 0x12
        /*0026*/ 	.short	(.L_9 - .L_8)
	.align		4
.L_8:
        /*0028*/ 	.word	index@(triton_poi_fused__native_batch_norm_legit_no_training_mul_sigmoid_5)
        /*002c*/ 	.word	0x00000000
.L_9:


//--------------------- .nv.info.triton_poi_fused__native_batch_norm_legit_no_training_mul_sigmoid_5 --------------------------
	.section	.nv.info.triton_poi_fused__native_batch_norm_legit_no_training_mul_sigmoid_5,"",@"SHT_CUDA_INFO"
	.sectionflags	@""
	.align	4


	//----- nvinfo : EIATTR_CUDA_API_VERSION
	.align		4
        /*0000*/ 	.byte	0x04, 0x37
        /*0002*/ 	.short	(.L_11 - .L_10)
.L_10:
        /*0004*/ 	.word	0x0000007c


	//----- nvinfo : EIATTR_KPARAM_INFO
	.align		4
.L_11:
        /*0008*/ 	.byte	0x04, 0x17
        /*000a*/ 	.short	(.L_13 - .L_12)
.L_12:
        /*000c*/ 	.word	0x00000000
        /*0010*/ 	.short	0x0006
        /*0012*/ 	.short	0x0030
        /*0014*/ 	.byte	0x00, 0xf0, 0x11, 0x00


	//----- nvinfo : EIATTR_KPARAM_INFO
	.align		4
.L_13:
        /*0018*/ 	.byte	0x04, 0x17
        /*001a*/ 	.short	(.L_15 - .L_14)
.L_14:
        /*001c*/ 	.word	0x00000000
        /*0020*/ 	.short	0x0005
        /*0022*/ 	.short	0x0028
        /*0024*/ 	.byte	0x00, 0xf4, 0x21, 0x00


	//----- nvinfo : EIATTR_KPARAM_INFO
	.align		4
.L_15:
        /*0028*/ 	.byte	0x04, 0x17
        /*002a*/ 	.short	(.L_17 - .L_16)
.L_16:
        /*002c*/ 	.word	0x00000000
        /*0030*/ 	.short	0x0004
        /*0032*/ 	.short	0x0020
        /*0034*/ 	.byte	0x00, 0xf4, 0x21, 0x00


	//----- nvinfo : EIATTR_KPARAM_INFO
	.align		4
.L_17:
        /*0038*/ 	.byte	0x04, 0x17
        /*003a*/ 	.short	(.L_19 - .L_18)
.L_18:
        /*003c*/ 	.word	0x00000000
        /*0040*/ 	.short	0x0003
        /*0042*/ 	.short	0x0018
        /*0044*/ 	.byte	0x00, 0xf4, 0x21, 0x00


	//----- nvinfo : EIATTR_KPARAM_INFO
	.align		4
.L_19:
        /*0048*/ 	.byte	0x04, 0x17
        /*004a*/ 	.short	(.L_21 - .L_20)
.L_20:
        /*004c*/ 	.word	0x00000000
        /*0050*/ 	.short	0x0002
        /*0052*/ 	.short	0x0010
        /*0054*/ 	.byte	0x00, 0xf4, 0x21, 0x00


	//----- nvinfo : EIATTR_KPARAM_INFO
	.align		4
.L_21:
        /*0058*/ 	.byte	0x04, 0x17
        /*005a*/ 	.short	(.L_23 - .L_22)
.L_22:
        /*005c*/ 	.word	0x00000000
        /*0060*/ 	.short	0x0001
        /*0062*/ 	.short	0x0008
        /*0064*/ 	.byte	0x00, 0xf4, 0x21, 0x00


	//----- nvinfo : EIATTR_KPARAM_INFO
	.align		4
.L_23:
        /*0068*/ 	.byte	0x04, 0x17
        /*006a*/ 	.short	(.L_25 - .L_24)
.L_24:
        /*006c*/ 	.word	0x00000000
        /*0070*/ 	.short	0x0000
        /*0072*/ 	.short	0x0000
        /*0074*/ 	.byte	0x00, 0xf4, 0x21, 0x00


	//----- nvinfo : EIATTR_SPARSE_MMA_MASK
	.align		4
.L_25:
        /*0078*/ 	.byte	0x03, 0x50
        /*007a*/ 	.short	0x0000


	//----- nvinfo : EIATTR_MAXREG_COUNT
	.align		4
        /*007c*/ 	.byte	0x03, 0x1b
        /*007e*/ 	.short	0x00ff


	//----- nvinfo : EIATTR_EXIT_INSTR_OFFSETS
	.align		4
        /*0080*/ 	.byte	0x04, 0x1c
        /*0082*/ 	.short	(.L_27 - .L_26)


	//   ....[0]....
.L_26:
        /*0084*/ 	.word	0x00000fd0


	//----- nvinfo : EIATTR_REQNTID
	.align		4
.L_27:
        /*0088*/ 	.byte	0x04, 0x10
        /*008a*/ 	.short	(.L_29 - .L_28)
.L_28:
        /*008c*/ 	.word	0x00000080
        /*0090*/ 	.word	0x00000001
        /*0094*/ 	.word	0x00000001


	//----- nvinfo : EIATTR_CBANK_PARAM_SIZE
	.align		4
.L_29:
        /*0098*/ 	.byte	0x03, 0x19
        /*009a*/ 	.short	0x0034


	//----- nvinfo : EIATTR_PARAM_CBANK
	.align		4
        /*009c*/ 	.byte	0x04, 0x0a
        /*009e*/ 	.short	(.L_31 - .L_30)
	.align		4
.L_30:
        /*00a0*/ 	.word	index@(.nv.constant0.triton_poi_fused__native_batch_norm_legit_no_training_mul_sigmoid_5)
        /*00a4*/ 	.short	0x0210
        /*00a6*/ 	.short	0x0034


	//----- nvinfo : EIATTR_SW_WAR
	.align		4
.L_31:
        /*00a8*/ 	.byte	0x04, 0x36
        /*00aa*/ 	.short	(.L_33 - .L_32)
.L_32:
        /*00ac*/ 	.word	0x00000008
.L_33:


//--------------------- .nv.callgraph             --------------------------
	.section	.nv.callgraph,"",@"SHT_CUDA_CALLGRAPH"
	.align	4
	.sectionentsize	8
	.align		4
        /*0000*/ 	.word	0x00000000
	.align		4
        /*0004*/ 	.word	0xffffffff
	.align		4
        /*0008*/ 	.word	0x00000000
	.align		4
        /*000c*/ 	.word	0xfffffffe
	.align		4
        /*0010*/ 	.word	0x00000000
	.align		4
        /*0014*/ 	.word	0xfffffffd
	.align		4
        /*0018*/ 	.word	0x00000000
	.align		4
        /*001c*/ 	.word	0xfffffffc


//--------------------- .nv.constant4             --------------------------
	.section	.nv.constant4,"a",@progbits
	.align	8
	.align		8
.nv.constant4:
        /*0000*/ 	.dword	_$_str
	.align		8
        /*0008*/ 	.dword	_$_str_$_2


//--------------------- .text.triton_poi_fused__native_batch_norm_legit_no_training_mul_sigmoid_5 --------------------------
	.section	.text.triton_poi_fused__native_batch_norm_legit_no_training_mul_sigmoid_5,"ax",@progbits
	.align	128
        .global         triton_poi_fused__native_batch_norm_legit_no_training_mul_sigmoid_5
        .type           triton_poi_fused__native_batch_norm_legit_no_training_mul_sigmoid_5,@function
        .size           triton_poi_fused__native_batch_norm_legit_no_training_mul_sigmoid_5,(.L_x_1 - triton_poi_fused__native_batch_norm_legit_no_training_mul_sigmoid_5)
        .other          triton_poi_fused__native_batch_norm_legit_no_training_mul_sigmoid_5,@"STO_CUDA_ENTRY STV_DEFAULT"
triton_poi_fused__native_batch_norm_legit_no_training_mul_sigmoid_5:
.text.triton_poi_fused__native_batch_norm_legit_no_training_mul_sigmoid_5:
[----:B------:R-:W-:Y:S01]  /*0000*/  LDC R1, c[0x0][0x28] ;  /* 0x00000a00ff017b82 */ /* 0x000fe20000000800 */
[----:B------:R-:W1:Y:S07]  /*0010*/  S2R R0, SR_TID.X ;  /* 0x0000000000007919 */ /* 0x000e6e0000002100 */
[----:B------:R-:W2:Y:S01]  /*0020*/  LDC.64 R18, c[0x0][0x228] ;  /* 0x00008a00ff127b82 */ /* 0x000ea20000000a00 */
[----:B------:R-:W-:Y:S01]  /*0030*/  ULDC.64 UR4, c[0x0][0x208] ;  /* 0x0000820000047ab9 */ /* 0x000fe20000000a00 */
[----:B------:R-:W3:Y:S06]  /*0040*/  S2R R3, SR_CTAID.X ;  /* 0x0000000000037919 */ /* 0x000eec0000002500 */
[----:B------:R-:W4:Y:S08]  /*0050*/  LDC.64 R20, c[0x0][0x220] ;  /* 0x00008800ff147b82 */ /* 0x000f300000000a00 */
[----:B------:R-:W5:Y:S08]  /*0060*/  LDC.64 R22, c[0x0][0x218] ;  /* 0x00008600ff167b82 */ /* 0x000f700000000a00 */
[----:B------:R-:W5:Y:S01]  /*0070*/  LDC.64 R24, c[0x0][0x238] ;  /* 0x00008e00ff187b82 */ /* 0x000f620000000a00 */
[----:B-1----:R-:W-:-:S04]  /*0080*/  SHF.L.U32 R0, R0, 0x2, RZ ;  /* 0x0000000200007819 */ /* 0x002fc800000006ff */
[----:B------:R-:W-:-:S04]  /*0090*/  LOP3.LUT R0, R0, 0x1fc, RZ, 0xc0, !PT ;  /* 0x000001fc00007812 */ /* 0x000fc800078ec0ff */
[----:B---3--:R-:W-:-:S05]  /*00a0*/  LEA R0, R3, R0, 0xa ;  /* 0x0000000003007211 */ /* 0x008fca00078e50ff */
[----:B------:R-:W-:-:S05]  /*00b0*/  IMAD.HI R2, R0, 0x2aaaaaab, RZ ;  /* 0x2aaaaaab00027827 */ /* 0x000fca00078e02ff */
[----:B------:R-:W-:-:S04]  /*00c0*/  SHF.R.U32.HI R3, RZ, 0x1f, R2 ;  /* 0x0000001fff037819 */ /* 0x000fc80000011602 */
[----:B------:R-:W-:-:S05]  /*00d0*/  LEA.HI R3, R2, R3, RZ, 0x1c ;  /* 0x0000000302037211 */ /* 0x000fca00078fe0ff */
[----:B------:R-:W-:-:S04]  /*00e0*/  IMAD R16, R3, -0x60, R0 ;  /* 0xffffffa003107824 */ /* 0x000fc800078e0200 */
[----:B--2---:R-:W-:-:S06]  /*00f0*/  IMAD.WIDE R4, R16, 0x4, R18 ;  /* 0x0000000410047825 */ /* 0x004fcc00078e0212 */
[----:B------:R-:W2:Y:S01]  /*0100*/  LDG.E.EL.128 R4, desc[UR4][R4.64] ;  /* 0x0000000404047981 */ /* 0x000ea2000c2e1d00 */
[----:B------:R-:W-:Y:S01]  /*0110*/  IADD3 R3, R0, 0x200, RZ ;  /* 0x0000020000037810 */ /* 0x000fe20007ffe0ff */
[----:B----4-:R-:W-:-:S04]  /*0120*/  IMAD.WIDE R12, R16, 0x4, R20 ;  /* 0x00000004100c7825 */ /* 0x010fc800078e0214 */
[----:B------:R-:W-:Y:S02]  /*0130*/  IMAD.HI R2, R3, 0x2aaaaaab, RZ ;  /* 0x2aaaaaab03027827 */ /* 0x000fe400078e02ff */
[----:B------:R-:W3:Y:S02]  /*0140*/  LDG.E.EL.128 R12, desc[UR4][R12.64] ;  /* 0x000000040c0c7981 */ /* 0x000ee4000c2e1d00 */
[----:B-----5:R-:W-:Y:S01]  /*0150*/  IMAD.WIDE R22, R0, 0x4, R22 ;  /* 0x0000000400167825 */ /* 0x020fe200078e0216 */
[----:B------:R-:W-:-:S04]  /*0160*/  SHF.R.U32.HI R9, RZ, 0x1f, R2 ;  /* 0x0000001fff097819 */ /* 0x000fc80000011602 */
[----:B------:R-:W-:Y:S01]  /*0170*/  LEA.HI R2, R2, R9, RZ, 0x1c ;  /* 0x0000000902027211 */ /* 0x000fe200078fe0ff */
[----:B------:R-:W4:Y:S04]  /*0180*/  LDG.E.128 R32, desc[UR4][R22.64+0x800] ;  /* 0x0008000416207981 */ /* 0x000f28000c1e1d00 */
[----:B------:R1:W3:Y:S01]  /*0190*/  LDG.E.128 R8, desc[UR4][R22.64] ;  /* 0x0000000416087981 */ /* 0x0002e2000c1e1d00 */
[----:B------:R-:W-:-:S04]  /*01a0*/  IMAD R3, R2, -0x60, R3 ;  /* 0xffffffa002037824 */ /* 0x000fc800078e0203 */
[----:B------:R-:W-:Y:S01]  /*01b0*/  IMAD.WIDE R28, R3, 0x4, R20 ;  /* 0x00000004031c7825 */ /* 0x000fe200078e0214 */
[----:B-1----:R-:W1:Y:S05]  /*01c0*/  LDC.64 R22, c[0x0][0x230] ;  /* 0x00008c00ff167b82 */ /* 0x002e6a0000000a00 */
[----:B------:R-:W4:Y:S01]  /*01d0*/  LDG.E.EL.128 R28, desc[UR4][R28.64] ;  /* 0x000000041c1c7981 */ /* 0x000f22000c2e1d00 */
[----:B--2---:R-:W-:Y:S01]  /*01e0*/  FADD R5, R5, 9.9999997473787516356e-06 ;  /* 0x3727c5ac05057421 */ /* 0x004fe20000000000 */
[----:B------:R-:W-:Y:S01]  /*01f0*/  FADD R4, R4, 9.9999997473787516356e-06 ;  /* 0x3727c5ac04047421 */ /* 0x000fe20000000000 */
[----:B------:R-:W-:-:S03]  /*0200*/  FADD R6, R6, 9.9999997473787516356e-06 ;  /* 0x3727c5ac06067421 */ /* 0x000fc60000000000 */
[----:B------:R-:W2:Y:S08]  /*0210*/  MUFU.SQRT R17, R4 ;  /* 0x0000000400117308 */ /* 0x000eb00000002000 */
[----:B------:R-:W5:Y:S08]  /*0220*/  MUFU.SQRT R5, R5 ;  /* 0x0000000500057308 */ /* 0x000f700000002000 */
[----:B------:R-:W1:Y:S01]  /*0230*/  MUFU.SQRT R6, R6 ;  /* 0x0000000600067308 */ /* 0x000e620000002000 */
[----:B--2---:R-:W-:-:S02]  /*0240*/  FSETP.GT.AND P0, PT, R17, 8.50705917302346158658e+37, PT ;  /* 0x7e8000001100780b */ /* 0x004fc40003f04000 */
[----:B------:R-:W-:Y:S02]  /*0250*/  FSETP.GEU.AND P3, PT, R17, 1.175494350822287508e-38, PT ;  /* 0x008000001100780b */ /* 0x000fe40003f6e000 */
[C---:B-----5:R-:W-:Y:S02]  /*0260*/  FSETP.GT.AND P1, PT, R5.reuse, 8.50705917302346158658e+37, PT ;  /* 0x7e8000000500780b */ /* 0x060fe40003f24000 */
[----:B------:R-:W-:Y:S02]  /*0270*/  FSETP.GEU.AND P4, PT, R5, 1.175494350822287508e-38, PT ;  /* 0x008000000500780b */ /* 0x000fe40003f8e000 */
[C---:B01----:R-:W-:Y:S02]  /*0280*/  FSETP.GT.AND P2, PT, R6.reuse, 8.50705917302346158658e+37, PT ;  /* 0x7e8000000600780b */ /* 0x043fe40003f44000 */
[----:B------:R-:W-:-:S03]  /*0290*/  FSETP.GEU.AND P5, PT, R6, 1.175494350822287508e-38, PT ;  /* 0x008000000600780b */ /* 0x000fc60003fae000 */
[----:B------:R-:W-:-:S04]  /*02a0*/  @P0 FMUL R17, R17, 0.25 ;  /* 0x3e80000011110820 */ /* 0x000fc80000400000 */
[----:B------:R-:W-:Y:S01]  /*02b0*/  @P1 FMUL R5, R5, 0.25 ;  /* 0x3e80000005051820 */ /* 0x000fe20000400000 */
[----:B------:R-:W-:Y:S01]  /*02c0*/  @!P3 FMUL R17, R17, 16777216 ;  /* 0x4b8000001111b820 */ /* 0x000fe20000400000 */
[----:B------:R-:W-:Y:S02]  /*02d0*/  HFMA2.MMA R4, -RZ, RZ, 1.625, 0 ;  /* 0x3e800000ff047435 */ /* 0x000fe400000001ff */
[----:B------:R-:W-:Y:S01]  /*02e0*/  @!P4 FMUL R5, R5, 16777216 ;  /* 0x4b8000000505c820 */ /* 0x000fe20000400000 */
[----:B------:R-:W-:-:S04]  /*02f0*/  @P2 FMUL R6, R6, 0.25 ;  /* 0x3e80000006062820 */ /* 0x000fc80000400000 */
[----:B------:R-:W-:Y:S01]  /*0300*/  @!P5 FMUL R6, R6, 16777216 ;  /* 0x4b8000000606d820 */ /* 0x000fe20000400000 */
[----:B------:R-:W0:Y:S01]  /*0310*/  MUFU.RCP R17, R17 ;  /* 0x0000001100117308 */ /* 0x000e220000001000 */
[----:B---3--:R-:W-:Y:S01]  /*0320*/  FADD R8, R8, -R12 ;  /* 0x8000000c08087221 */ /* 0x008fe20000000000 */
[----:B------:R-:W-:Y:S01]  /*0330*/  FADD R10, R10, -R14 ;  /* 0x8000000e0a0a7221 */ /* 0x000fe20000000000 */
[----:B------:R-:W-:-:S05]  /*0340*/  FSEL R12, R4, 1, P0 ;  /* 0x3f800000040c7808 */ /* 0x000fca0000000000 */
[----:B------:R-:W1:Y:S01]  /*0350*/  MUFU.RCP R5, R5 ;  /* 0x0000000500057308 */ /* 0x000e620000001000 */
[----:B------:R-:W-:Y:S01]  /*0360*/  FADD R2, R11, -R15 ;  /* 0x8000000f0b027221 */ /* 0x000fe20000000000 */
[----:B------:R-:W-:-:S06]  /*0370*/  FSEL R14, R4, 1, P1 ;  /* 0x3f800000040e7808 */ /* 0x000fcc0000800000 */
[----:B------:R-:W2:Y:S01]  /*0380*/  MUFU.RCP R6, R6 ;  /* 0x0000000600067308 */ /* 0x000ea20000001000 */
[----:B------:R-:W-:Y:S01]  /*0390*/  FSEL R11, R4, 1, P2 ;  /* 0x3f800000040b7808 */ /* 0x000fe20001000000 */
[----:B------:R-:W-:Y:S01]  /*03a0*/  @!P3 FMUL R12, R12, 16777216 ;  /* 0x4b8000000c0cb820 */ /* 0x000fe20000400000 */
[----:B------:R-:W-:Y:S01]  /*03b0*/  @!P4 FMUL R14, R14, 16777216 ;  /* 0x4b8000000e0ec820 */ /* 0x000fe20000400000 */
[----:B------:R-:W-:Y:S02]  /*03c0*/  FADD R9, R9, -R13 ;  /* 0x8000000d09097221 */ /* 0x000fe40000000000 */
[----:B------:R-:W-:Y:S01]  /*03d0*/  @!P5 FMUL R11, R11, 16777216 ;  /* 0x4b8000000b0bd820 */ /* 0x000fe20000400000 */
[----:B0-----:R-:W-:Y:S01]  /*03e0*/  FMUL R17, R17, R12 ;  /* 0x0000000c11117220 */ /* 0x001fe20000400000 */
[----:B----4-:R-:W-:Y:S01]  /*03f0*/  FADD R31, R35, -R31 ;  /* 0x8000001f231f7221 */ /* 0x010fe20000000000 */
[----:B------:R-:W-:Y:S01]  /*0400*/  FADD R30, R34, -R30 ;  /* 0x8000001e221e7221 */ /* 0x000fe20000000000 */
[----:B-1----:R-:W-:Y:S01]  /*0410*/  FMUL R14, R5, R14 ;  /* 0x0000000e050e7220 */ /* 0x002fe20000400000 */
[----:B------:R-:W-:-:S04]  /*0420*/  IMAD.WIDE R12, R16, 0x4, R24 ;  /* 0x00000004100c7825 */ /* 0x000fc800078e0218 */
[----:B--2---:R-:W-:Y:S01]  /*0430*/  FMUL R5, R6, R11 ;  /* 0x0000000b06057220 */ /* 0x004fe20000400000 */
[----:B------:R-:W-:-:S04]  /*0440*/  IMAD.WIDE R34, R16, 0x4, R22 ;  /* 0x0000000410227825 */ /* 0x000fc800078e0216 */
[----:B------:R-:W-:Y:S01]  /*0450*/  FMUL R21, R8, R17 ;  /* 0x0000001108157220 */ /* 0x000fe20000400000 */
[----:B------:R-:W-:Y:S01]  /*0460*/  FMUL R6, R9, R14 ;  /* 0x0000000e09067220 */ /* 0x000fe20000400000 */
[----:B------:R-:W-:Y:S01]  /*0470*/  FMUL R5, R10, R5 ;  /* 0x000000050a057220 */ /* 0x000fe20000400000 */
[----:B------:R-:W2:Y:S04]  /*0480*/  LDG.E.EL.128 R12, desc[UR4][R12.64] ;  /* 0x000000040c0c7981 */ /* 0x000ea8000c2e1d00 */
[----:B------:R-:W2:Y:S01]  /*0490*/  LDG.E.EL.128 R8, desc[UR4][R34.64] ;  /* 0x0000000422087981 */ /* 0x000ea2000c2e1d00 */
[----:B------:R-:W-:-:S06]  /*04a0*/  IMAD.WIDE R18, R3, 0x4, R18 ;  /* 0x0000000403127825 */ /* 0x000fcc00078e0212 */
[----:B------:R-:W3:Y:S01]  /*04b0*/  LDG.E.EL.128 R16, desc[UR4][R18.64] ;  /* 0x0000000412107981 */ /* 0x000ee2000c2e1d00 */
[----:B------:R-:W-:-:S04]  /*04c0*/  IMAD.WIDE R22, R3, 0x4, R22 ;  /* 0x0000000403167825 */ /* 0x000fc800078e0216 */
[----:B------:R-:W-:-:S06]  /*04d0*/  IMAD.WIDE R24, R3, 0x4, R24 ;  /* 0x0000000403187825 */ /* 0x000fcc00078e0218 */
[----:B------:R-:W4:Y:S01]  /*04e0*/  LDG.E.EL.128 R24, desc[UR4][R24.64] ;  /* 0x0000000418187981 */ /* 0x000f22000c2e1d00 */
[----:B--2---:R-:W-:-:S03]  /*04f0*/  FFMA R8, R8, R21, R12 ;  /* 0x0000001508087223 */ /* 0x004fc6000000000c */
[----:B------:R-:W4:Y:S01]  /*0500*/  LDG.E.EL.128 R20, desc[UR4][R22.64] ;  /* 0x0000000416147981 */ /* 0x000f22000c2e1d00 */
[----:B------:R-:W-:Y:S01]  /*0510*/  FFMA R6, R9, R6, R13 ;  /* 0x0000000609067223 */ /* 0x000fe2000000000d */
[----:B------:R-:W-:Y:S01]  /*0520*/  FADD R9, R7, 9.9999997473787516356e-06 ;  /* 0x3727c5ac07097421 */ /* 0x000fe20000000000 */
[----:B------:R-:W-:-:S03]  /*0530*/  FFMA R5, R10, R5, R14 ;  /* 0x000000050a057223 */ /* 0x000fc6000000000e */
[----:B------:R-:W0:Y:S02]  /*0540*/  MUFU.SQRT R10, R9 ;  /* 0x00000009000a7308 */ /* 0x000e240000002000 */
[C---:B0-----:R-:W-:Y:S02]  /*0550*/  FSETP.GT.AND P0, PT, R10.reuse, 8.50705917302346158658e+37, PT ;  /* 0x7e8000000a00780b */ /* 0x041fe40003f04000 */
[----:B------:R-:W-:Y:S01]  /*0560*/  FSETP.GEU.AND P1, PT, R10, 1.175494350822287508e-38, PT ;  /* 0x008000000a00780b */ /* 0x000fe20003f2e000 */
[----:B---3--:R-:W-:-:S10]  /*0570*/  FADD R16, R16, 9.9999997473787516356e-06 ;  /* 0x3727c5ac10107421 */ /* 0x008fd40000000000 */
[----:B------:R-:W-:-:S04]  /*0580*/  @P0 FMUL R10, R10, 0.25 ;  /* 0x3e8000000a0a0820 */ /* 0x000fc80000400000 */
[----:B------:R-:W-:Y:S01]  /*0590*/  @!P1 FMUL R10, R10, 16777216 ;  /* 0x4b8000000a0a9820 */ /* 0x000fe20000400000 */
[----:B------:R-:W0:Y:S01]  /*05a0*/  MUFU.SQRT R3, R16 ;  /* 0x0000001000037308 */ /* 0x000e220000002000 */
[----:B------:R-:W-:-:S07]  /*05b0*/  FSEL R13, R4, 1, P0 ;  /* 0x3f800000040d7808 */ /* 0x000fce0000000000 */
[----:B------:R-:W1:Y:S01]  /*05c0*/  MUFU.RCP R10, R10 ;  /* 0x0000000a000a7308 */ /* 0x000e620000001000 */
[----:B------:R-:W-:Y:S01]  /*05d0*/  FADD R18, R18, 9.9999997473787516356e-06 ;  /* 0x3727c5ac12127421 */ /* 0x000fe20000000000 */
[----:B------:R-:W-:Y:S01]  /*05e0*/  FADD R17, R17, 9.9999997473787516356e-06 ;  /* 0x3727c5ac11117421 */ /* 0x000fe20000000000 */
[----:B------:R-:W-:Y:S01]  /*05f0*/  @!P1 FMUL R13, R13, 16777216 ;  /* 0x4b8000000d0d9820 */ /* 0x000fe20000400000 */
[----:B------:R-:W-:-:S04]  /*0600*/  FADD R19, R19, 9.9999997473787516356e-06 ;  /* 0x3727c5ac13137421 */ /* 0x000fc80000000000 */
[----:B------:R-:W2:Y:S01]  /*0610*/  MUFU.SQRT R9, R18 ;  /* 0x0000001200097308 */ /* 0x000ea20000002000 */
[----:B0-----:R-:W-:Y:S01]  /*0620*/  FSETP.GT.AND P2, PT, R3, 8.50705917302346158658e+37, PT ;  /* 0x7e8000000300780b */ /* 0x001fe20003f44000 */
[----:B-1----:R-:W-:-:S06]  /*0630*/  FMUL R13, R10, R13 ;  /* 0x0000000d0a0d7220 */ /* 0x002fcc0000400000 */
[----:B------:R-:W0:Y:S01]  /*0640*/  MUFU.SQRT R7, R17 ;  /* 0x0000001100077308 */ /* 0x000e220000002000 */
[----:B------:R-:W-:-:S07]  /*0650*/  FSETP.GEU.AND P3, PT, R3, 1.175494350822287508e-38, PT ;  /* 0x008000000300780b */ /* 0x000fce0003f6e000 */
[----:B------:R-:W1:Y:S01]  /*0660*/  MUFU.SQRT R10, R19 ;  /* 0x00000013000a7308 */ /* 0x000e620000002000 */
[----:B--2---:R-:W-:Y:S01]  /*0670*/  FSETP.GT.AND P4, PT, R9, 8.50705917302346158658e+37, PT ;  /* 0x7e8000000900780b */ /* 0x004fe20003f84000 */
[----:B------:R-:W-:Y:S01]  /*0680*/  @P2 FMUL R3, R3, 0.25 ;  /* 0x3e80000003032820 */ /* 0x000fe20000400000 */
[----:B------:R-:W-:Y:S02]  /*0690*/  FSEL R12, R4, 1, P2 ;  /* 0x3f800000040c7808 */ /* 0x000fe40001000000 */
[----:B------:R-:W-:Y:S02]  /*06a0*/  FSETP.GEU.AND P5, PT, R9, 1.175494350822287508e-38, PT ;  /* 0x008000000900780b */ /* 0x000fe40003fae000 */
[----:B0-----:R-:W-:Y:S01]  /*06b0*/  FSETP.GT.AND P1, PT, R7, 8.50705917302346158658e+37, PT ;  /* 0x7e8000000700780b */ /* 0x001fe20003f24000 */
[----:B------:R-:W-:Y:S01]  /*06c0*/  @!P3 FMUL R3, R3, 16777216 ;  /* 0x4b8000000303b820 */ /* 0x000fe20000400000 */
[----:B------:R-:W-:Y:S01]  /*06d0*/  FSETP.GEU.AND P0, PT, R7, 1.175494350822287508e-38, PT ;  /* 0x008000000700780b */ /* 0x000fe20003f0e000 */
[----:B------:R-:W-:Y:S01]  /*06e0*/  @!P3 FMUL R12, R12, 16777216 ;  /* 0x4b8000000c0cb820 */ /* 0x000fe20000400000 */
[----:B-1----:R-:W-:-:S02]  /*06f0*/  FSETP.GT.AND P2, PT, R10, 8.50705917302346158658e+37, PT ;  /* 0x7e8000000a00780b */ /* 0x002fc40003f44000 */
[----:B------:R-:W-:Y:S01]  /*0700*/  FSETP.GEU.AND P3, PT, R10, 1.175494350822287508e-38, PT ;  /* 0x008000000a00780b */ /* 0x000fe20003f6e000 */
[----:B------:R-:W-:Y:S01]  /*0710*/  @P4 FMUL R9, R9, 0.25 ;  /* 0x3e80000009094820 */ /* 0x000fe20000400000 */
[----:B------:R-:W-:-:S05]  /*0720*/  FMUL R2, R2, R13 ;  /* 0x0000000d02027220 */ /* 0x000fca0000400000 */
[----:B------:R-:W-:Y:S01]  /*0730*/  @P1 FMUL R7, R7, 0.25 ;  /* 0x3e80000007071820 */ /* 0x000fe20000400000 */
[----:B------:R-:W-:Y:S01]  /*0740*/  @!P5 FMUL R9, R9, 16777216 ;  /* 0x4b8000000909d820 */ /* 0x000fe20000400000 */
[----:B------:R-:W-:Y:S02]  /*0750*/  FFMA R11, R11, R2, R15 ;  /* 0x000000020b0b7223 */ /* 0x000fe4000000000f */
[----:B------:R-:W-:Y:S01]  /*0760*/  @!P0 FMUL R7, R7, 16777216 ;  /* 0x4b80000007078820 */ /* 0x000fe20000400000 */
[----:B------:R-:W-:Y:S01]  /*0770*/  FADD R2, RZ, -R8 ;  /* 0x80000008ff027221 */ /* 0x000fe20000000000 */
[----:B------:R-:W-:Y:S01]  /*0780*/  @P2 FMUL R10, R10, 0.25 ;  /* 0x3e8000000a0a2820 */ /* 0x000fe20000400000 */
[----:B------:R-:W0:Y:S02]  /*0790*/  MUFU.RCP R9, R9 ;  /* 0x0000000900097308 */ /* 0x000e240000001000 */
[----:B------:R-:W-:Y:S01]  /*07a0*/  FMUL R2, R2, 1.4426950216293334961 ;  /* 0x3fb8aa3b02027820 */ /* 0x000fe20000400000 */
[----:B------:R-:W-:Y:S01]  /*07b0*/  @!P3 FMUL R10, R10, 16777216 ;  /* 0x4b8000000a0ab820 */ /* 0x000fe20000400000 */
[----:B------:R-:W-:-:S04]  /*07c0*/  FSEL R16, R4, 1, P4 ;  /* 0x3f80000004107808 */ /* 0x000fc80002000000 */
[----:B------:R-:W1:Y:S01]  /*07d0*/  MUFU.RCP R7, R7 ;  /* 0x0000000700077308 */ /* 0x000e620000001000 */
[----:B------:R-:W-:Y:S02]  /*07e0*/  FSETP.GEU.AND P4, PT, R2, -126, PT ;  /* 0xc2fc00000200780b */ /* 0x000fe40003f8e000 */
[----:B------:R-:W-:-:S05]  /*07f0*/  FSEL R14, R4, 1, P1 ;  /* 0x3f800000040e7808 */ /* 0x000fca0000800000 */
[----:B------:R-:W2:Y:S01]  /*0800*/  MUFU.RCP R3, R3 ;  /* 0x0000000300037308 */ /* 0x000ea20000001000 */
[----:B------:R-:W-:Y:S01]  /*0810*/  @!P5 FMUL R16, R16, 16777216 ;  /* 0x4b8000001010d820 */ /* 0x000fe20000400000 */
[----:B------:R-:W-:-:S06]  /*0820*/  FSEL R13, R4, 1, P2 ;  /* 0x3f800000040d7808 */ /* 0x000fcc0001000000 */
[----:B------:R-:W3:Y:S01]  /*0830*/  MUFU.RCP R10, R10 ;  /* 0x0000000a000a7308 */ /* 0x000ee20000001000 */
[----:B------:R-:W-:Y:S01]  /*0840*/  @!P0 FMUL R14, R14, 16777216 ;  /* 0x4b8000000e0e8820 */ /* 0x000fe20000400000 */
[----:B0-----:R-:W-:Y:S01]  /*0850*/  FMUL R9, R9, R16 ;  /* 0x0000001009097220 */ /* 0x001fe20000400000 */
[----:B------:R-:W-:Y:S01]  /*0860*/  @!P3 FMUL R13, R13, 16777216 ;  /* 0x4b8000000d0db820 */ /* 0x000fe20000400000 */
[----:B------:R-:W-:Y:S01]  /*0870*/  FADD R29, R33, -R29 ;  /* 0x8000001d211d7221 */ /* 0x000fe20000000000 */
[----:B-1----:R-:W-:Y:S01]  /*0880*/  FMUL R14, R7, R14 ;  /* 0x0000000e070e7220 */ /* 0x002fe20000400000 */
[----:B------:R-:W-:Y:S01]  /*0890*/  @!P4 FMUL R2, R2, 0.5 ;  /* 0x3f0000000202c820 */ /* 0x000fe20000400000 */
[----:B------:R-:W-:Y:S01]  /*08a0*/  FMUL R9, R30, R9 ;  /* 0x000000091e097220 */ /* 0x000fe20000400000 */
[----:B------:R-:W-:Y:S01]  /*08b0*/  FADD R28, R32, -R28 ;  /* 0x8000001c201c7221 */ /* 0x000fe20000000000 */
[----:B--2---:R-:W-:Y:S01]  /*08c0*/  FMUL R17, R3, R12 ;  /* 0x0000000c03117220 */ /* 0x004fe20000400000 */
[----:B------:R-:W-:Y:S01]  /*08d0*/  FMUL R14, R29, R14 ;  /* 0x0000000e1d0e7220 */ /* 0x000fe20000400000 */
[----:B------:R-:W-:Y:S01]  /*08e0*/  FADD R12, RZ, -R6 ;  /* 0x80000006ff0c7221 */ /* 0x000fe20000000000 */
[----:B---3--:R-:W-:Y:S01]  /*08f0*/  FMUL R16, R10, R13 ;  /* 0x0000000d0a107220 */ /* 0x008fe20000400000 */
[----:B------:R-:W-:Y:S01]  /*0900*/  FMUL R17, R28, R17 ;  /* 0x000000111c117220 */ /* 0x000fe20000400000 */
[----:B------:R-:W-:Y:S01]  /*0910*/  FADD R3, RZ, -R5 ;  /* 0x80000005ff037221 */ /* 0x000fe20000000000 */
[----:B------:R-:W0:Y:S01]  /*0920*/  MUFU.EX2 R2, R2 ;  /* 0x0000000200027308 */ /* 0x000e220000000800 */
[----:B------:R-:W-:Y:S01]  /*0930*/  FMUL R16, R31, R16 ;  /* 0x000000101f107220 */ /* 0x000fe20000400000 */
[----:B------:R-:W-:Y:S01]  /*0940*/  FMUL R12, R12, 1.4426950216293334961 ;  /* 0x3fb8aa3b0c0c7820 */ /* 0x000fe20000400000 */
[----:B------:R-:W-:Y:S01]  /*0950*/  FMUL R7, R3, 1.4426950216293334961 ;  /* 0x3fb8aa3b03077820 */ /* 0x000fe20000400000 */
[----:B------:R-:W-:-:S03]  /*0960*/  FADD R3, RZ, -R11 ;  /* 0x8000000bff037221 */ /* 0x000fc60000000000 */
[----:B------:R-:W-:Y:S01]  /*0970*/  FSETP.GEU.AND P1, PT, R12, -126, PT ;  /* 0xc2fc00000c00780b */ /* 0x000fe20003f2e000 */
[----:B------:R-:W-:Y:S01]  /*0980*/  FMUL R3, R3, 1.4426950216293334961 ;  /* 0x3fb8aa3b03037820 */ /* 0x000fe20000400000 */
[----:B------:R-:W-:-:S04]  /*0990*/  FSETP.GEU.AND P0, PT, R7, -126, PT ;  /* 0xc2fc00000700780b */ /* 0x000fc80003f0e000 */
[----:B------:R-:W-:Y:S01]  /*09a0*/  FSETP.GEU.AND P6, PT, R3, -126, PT ;  /* 0xc2fc00000300780b */ /* 0x000fe20003fce000 */
[----:B0-----:R-:W-:-:S06]  /*09b0*/  @!P4 FMUL R2, R2, R2 ;  /* 0x000000020202c220 */ /* 0x001fcc0000400000 */
[----:B------:R-:W-:Y:S02]  /*09c0*/  @!P1 FMUL R12, R12, 0.5 ;  /* 0x3f0000000c0c9820 */ /* 0x000fe40000400000 */
[----:B------:R-:W-:-:S04]  /*09d0*/  @!P0 FMUL R7, R7, 0.5 ;  /* 0x3f00000007078820 */ /* 0x000fc80000400000 */
[----:B------:R-:W0:Y:S01]  /*09e0*/  MUFU.EX2 R12, R12 ;  /* 0x0000000c000c7308 */ /* 0x000e220000000800 */
[----:B------:R-:W-:-:S07]  /*09f0*/  @!P6 FMUL R3, R3, 0.5 ;  /* 0x3f0000000303e820 */ /* 0x000fce0000400000 */
[----:B------:R-:W1:Y:S01]  /*0a00*/  MUFU.EX2 R7, R7 ;  /* 0x0000000700077308 */ /* 0x000e620000000800 */
[----:B------:R-:W-:-:S07]  /*0a10*/  FADD R2, R2, 1 ;  /* 0x3f80000002027421 */ /* 0x000fce0000000000 */
[----:B------:R-:W2:Y:S01]  /*0a20*/  MUFU.EX2 R3, R3 ;  /* 0x0000000300037308 */ /* 0x000ea20000000800 */
[----:B0-----:R-:W-:Y:S01]  /*0a30*/  @!P1 FMUL R12, R12, R12 ;  /* 0x0000000c0c0c9220 */ /* 0x001fe20000400000 */
[----:B------:R-:W-:Y:S01]  /*0a40*/  FSETP.GT.AND P1, PT, R2, 8.50705917302346158658e+37, PT ;  /* 0x7e8000000200780b */ /* 0x000fe20003f24000 */
[----:B-1----:R-:W-:Y:S01]  /*0a50*/  @!P0 FMUL R7, R7, R7 ;  /* 0x0000000707078220 */ /* 0x002fe20000400000 */
[----:B--2---:R-:W-:-:S11]  /*0a60*/  @!P6 FMUL R3, R3, R3 ;  /* 0x000000030303e220 */ /* 0x004fd60000400000 */
[----:B------:R-:W-:Y:S01]  /*0a70*/  @P1 FMUL R2, R2, 0.25 ;  /* 0x3e80000002021820 */ /* 0x000fe20000400000 */
[----:B----4-:R-:W-:Y:S01]  /*0a80*/  FFMA R22, R22, R9, R26 ;  /* 0x0000000916167223 */ /* 0x010fe2000000001a */
[----:B------:R-:W-:Y:S01]  /*0a90*/  FFMA R21, R21, R14, R25 ;  /* 0x0000000e15157223 */ /* 0x000fe20000000019 */
[----:B------:R-:W-:Y:S01]  /*0aa0*/  FFMA R20, R20, R17, R24 ;  /* 0x0000001114147223 */ /* 0x000fe20000000018 */
[----:B------:R-:W-:Y:S01]  /*0ab0*/  FFMA R23, R23, R16, R27 ;  /* 0x0000001017177223 */ /* 0x000fe2000000001b */
[----:B------:R-:W-:Y:S01]  /*0ac0*/  FADD R9, RZ, -R22 ;  /* 0x80000016ff097221 */ /* 0x000fe20000000000 */
[----:B------:R-:W-:Y:S01]  /*0ad0*/  FADD R13, RZ, -R21 ;  /* 0x80000015ff0d7221 */ /* 0x000fe20000000000 */
[----:B------:R-:W-:Y:S02]  /*0ae0*/  FADD R10, RZ, -R20 ;  /* 0x80000014ff0a7221 */ /* 0x000fe40000000000 */
[----:B------:R-:W-:Y:S01]  /*0af0*/  FMUL R14, R9, 1.4426950216293334961 ;  /* 0x3fb8aa3b090e7820 */ /* 0x000fe20000400000 */
[----:B------:R-:W-:Y:S01]  /*0b00*/  FADD R9, RZ, -R23 ;  /* 0x80000017ff097221 */ /* 0x000fe20000000000 */
[----:B------:R-:W-:Y:S01]  /*0b10*/  FMUL R13, R13, 1.4426950216293334961 ;  /* 0x3fb8aa3b0d0d7820 */ /* 0x000fe20000400000 */
[----:B------:R-:W-:-:S02]  /*0b20*/  FMUL R10, R10, 1.4426950216293334961 ;  /* 0x3fb8aa3b0a0a7820 */ /* 0x000fc40000400000 */
[----:B------:R-:W-:Y:S01]  /*0b30*/  FMUL R15, R9, 1.4426950216293334961 ;  /* 0x3fb8aa3b090f7820 */ /* 0x000fe20000400000 */
[----:B------:R-:W-:Y:S02]  /*0b40*/  FSETP.GEU.AND P2, PT, R14, -126, PT ;  /* 0xc2fc00000e00780b */ /* 0x000fe40003f4e000 */
[----:B------:R-:W-:Y:S02]  /*0b50*/  FSETP.GEU.AND P3, PT, R13, -126, PT ;  /* 0xc2fc00000d00780b */ /* 0x000fe40003f6e000 */
[----:B------:R-:W-:Y:S02]  /*0b60*/  FSETP.GEU.AND P5, PT, R10, -126, PT ;  /* 0xc2fc00000a00780b */ /* 0x000fe40003fae000 */
[----:B------:R-:W-:-:S07]  /*0b70*/  FSETP.GEU.AND P4, PT, R15, -126, PT ;  /* 0xc2fc00000f00780b */ /* 0x000fce0003f8e000 */
[----:B------:R-:W-:Y:S02]  /*0b80*/  @!P2 FMUL R14, R14, 0.5 ;  /* 0x3f0000000e0ea820 */ /* 0x000fe40000400000 */
[----:B------:R-:W-:Y:S02]  /*0b90*/  @!P3 FMUL R13, R13, 0.5 ;  /* 0x3f0000000d0db820 */ /* 0x000fe40000400000 */
[----:B------:R-:W-:Y:S02]  /*0ba0*/  @!P5 FMUL R10, R10, 0.5 ;  /* 0x3f0000000a0ad820 */ /* 0x000fe40000400000 */
[----:B------:R-:W-:Y:S01]  /*0bb0*/  @!P4 FMUL R15, R15, 0.5 ;  /* 0x3f0000000f0fc820 */ /* 0x000fe20000400000 */
[----:B------:R-:W-:Y:S08]  /*0bc0*/  MUFU.EX2 R14, R14 ;  /* 0x0000000e000e7308 */ /* 0x000ff00000000800 */
[----:B------:R-:W0:Y:S08]  /*0bd0*/  MUFU.EX2 R13, R13 ;  /* 0x0000000d000d7308 */ /* 0x000e300000000800 */
[----:B------:R-:W1:Y:S08]  /*0be0*/  MUFU.EX2 R10, R10 ;  /* 0x0000000a000a7308 */ /* 0x000e700000000800 */
[----:B------:R-:W2:Y:S01]  /*0bf0*/  MUFU.EX2 R15, R15 ;  /* 0x0000000f000f7308 */ /* 0x000ea20000000800 */
[----:B------:R-:W-:Y:S01]  /*0c00*/  FADD R9, R12, 1 ;  /* 0x3f8000000c097421 */ /* 0x000fe20000000000 */
[----:B------:R-:W-:Y:S01]  /*0c10*/  FADD R16, R7, 1 ;  /* 0x3f80000007107421 */ /* 0x000fe20000000000 */
[----:B0-----:R-:W-:Y:S01]  /*0c20*/  @!P3 FMUL R13, R13, R13 ;  /* 0x0000000d0d0db220 */ /* 0x001fe20000400000 */
[----:B------:R-:W-:Y:S01]  /*0c30*/  @!P2 FMUL R14, R14, R14 ;  /* 0x0000000e0e0ea220 */ /* 0x000fe20000400000 */
[----:B------:R-:W-:Y:S01]  /*0c40*/  FADD R12, R3, 1 ;  /* 0x3f800000030c7421 */ /* 0x000fe20000000000 */
[----:B------:R-:W-:Y:S01]  /*0c50*/  FSETP.GT.AND P0, PT, R9, 8.50705917302346158658e+37, PT ;  /* 0x7e8000000900780b */ /* 0x000fe20003f04000 */
[----:B-1----:R-:W-:Y:S01]  /*0c60*/  @!P5 FMUL R10, R10, R10 ;  /* 0x0000000a0a0ad220 */ /* 0x002fe20000400000 */
[----:B------:R-:W-:Y:S01]  /*0c70*/  FADD R13, R13, 1 ;  /* 0x3f8000000d0d7421 */ /* 0x000fe20000000000 */
[----:B------:R-:W-:Y:S01]  /*0c80*/  FADD R14, R14, 1 ;  /* 0x3f8000000e0e7421 */ /* 0x000fe20000000000 */
[----:B------:R-:W-:Y:S01]  /*0c90*/  FSETP.GT.AND P6, PT, R16, 8.50705917302346158658e+37, PT ;  /* 0x7e8000001000780b */ /* 0x000fe20003fc4000 */
[----:B------:R-:W-:Y:S01]  /*0ca0*/  FADD R17, R10, 1 ;  /* 0x3f8000000a117421 */ /* 0x000fe20000000000 */
[----:B--2---:R-:W-:Y:S01]  /*0cb0*/  @!P4 FMUL R15, R15, R15 ;  /* 0x0000000f0f0fc220 */ /* 0x004fe20000400000 */
[----:B------:R-:W-:-:S03]  /*0cc0*/  FSETP.GT.AND P5, PT, R12, 8.50705917302346158658e+37, PT ;  /* 0x7e8000000c00780b */ /* 0x000fc60003fa4000 */
[----:B------:R-:W-:Y:S01]  /*0cd0*/  FADD R18, R15, 1 ;  /* 0x3f8000000f127421 */ /* 0x000fe20000000000 */
[----:B------:R-:W-:Y:S02]  /*0ce0*/  FSETP.GT.AND P4, PT, R13, 8.50705917302346158658e+37, PT ;  /* 0x7e8000000d00780b */ /* 0x000fe40003f84000 */
[----:B------:R-:W-:Y:S02]  /*0cf0*/  FSETP.GT.AND P2, PT, R14, 8.50705917302346158658e+37, PT ;  /* 0x7e8000000e00780b */ /* 0x000fe40003f44000 */
[----:B------:R-:W-:Y:S02]  /*0d00*/  FSEL R24, R4, 1, P1 ;  /* 0x3f80000004187808 */ /* 0x000fe40000800000 */
[----:B------:R-:W-:Y:S02]  /*0d10*/  FSETP.GT.AND P3, PT, R17, 8.50705917302346158658e+37, PT ;  /* 0x7e8000001100780b */ /* 0x000fe40003f64000 */
[----:B------:R-:W-:Y:S01]  /*0d20*/  FSETP.GT.AND P1, PT, R18, 8.50705917302346158658e+37, PT ;  /* 0x7e8000001200780b */ /* 0x000fe20003f24000 */
[----:B------:R-:W-:Y:S01]  /*0d30*/  @P0 FMUL R9, R9, 0.25 ;  /* 0x3e80000009090820 */ /* 0x000fe20000400000 */
[----:B------:R-:W-:Y:S01]  /*0d40*/  @P6 FMUL R16, R16, 0.25 ;  /* 0x3e80000010106820 */ /* 0x000fe20000400000 */
[----:B------:R0:W1:Y:S01]  /*0d50*/  MUFU.RCP R7, R2 ;  /* 0x0000000200077308 */ /* 0x0000620000001000 */
[----:B------:R-:W-:Y:S01]  /*0d60*/  @P5 FMUL R12, R12, 0.25 ;  /* 0x3e8000000c0c5820 */ /* 0x000fe20000400000 */
[----:B------:R-:W-:-:S02]  /*0d70*/  @P4 FMUL R13, R13, 0.25 ;  /* 0x3e8000000d0d4820 */ /* 0x000fc40000400000 */
[----:B------:R-:W-:-:S04]  /*0d80*/  @P2 FMUL R14, R14, 0.25 ;  /* 0x3e8000000e0e2820 */ /* 0x000fc80000400000 */
[----:B------:R-:W2:Y:S01]  /*0d90*/  MUFU.RCP R9, R9 ;  /* 0x0000000900097308 */ /* 0x000ea20000001000 */
[----:B0-----:R-:W0:Y:S01]  /*0da0*/  LDC.64 R2, c[0x0][0x210] ;  /* 0x00008400ff027b82 */ /* 0x001e220000000a00 */
[----:B------:R-:W-:Y:S01]  /*0db0*/  @P3 FMUL R17, R17, 0.25 ;  /* 0x3e80000011113820 */ /* 0x000fe20000400000 */
[----:B------:R-:W-:-:S05]  /*0dc0*/  @P1 FMUL R18, R18, 0.25 ;  /* 0x3e80000012121820 */ /* 0x000fca0000400000 */
[----:B------:R-:W3:Y:S01]  /*0dd0*/  MUFU.RCP R10, R16 ;  /* 0x00000010000a7308 */ /* 0x000ee20000001000 */
[C---:B------:R-:W-:Y:S02]  /*0de0*/  FSEL R26, R4.reuse, 1, P0 ;  /* 0x3f800000041a7808 */ /* 0x040fe40000000000 */
[----:B------:R-:W-:-:S05]  /*0df0*/  FSEL R19, R4, 1, P6 ;  /* 0x3f80000004137808 */ /* 0x000fca0003000000 */
[----:B------:R-:W4:Y:S08]  /*0e00*/  MUFU.RCP R12, R12 ;  /* 0x0000000c000c7308 */ /* 0x000f300000001000 */
[----:B------:R5:W0:Y:S08]  /*0e10*/  MUFU.RCP R15, R17 ;  /* 0x00000011000f7308 */ /* 0x000a300000001000 */
[----:B------:R-:W0:Y:S08]  /*0e20*/  MUFU.RCP R13, R13 ;  /* 0x0000000d000d7308 */ /* 0x000e300000001000 */
[----:B------:R-:W0:Y:S08]  /*0e30*/  MUFU.RCP R14, R14 ;  /* 0x0000000e000e7308 */ /* 0x000e300000001000 */
[----:B------:R-:W0:Y:S01]  /*0e40*/  MUFU.RCP R16, R18 ;  /* 0x0000001200107308 */ /* 0x000e220000001000 */
[----:B-1----:R-:W-:Y:S01]  /*0e50*/  FMUL R7, R7, R24 ;  /* 0x0000001807077220 */ /* 0x002fe20000400000 */
[----:B--2---:R-:W-:Y:S01]  /*0e60*/  FMUL R9, R9, R26 ;  /* 0x0000001a09097220 */ /* 0x004fe20000400000 */
[----:B---3--:R-:W-:Y:S01]  /*0e70*/  FMUL R10, R10, R19 ;  /* 0x000000130a0a7220 */ /* 0x008fe20000400000 */
[----:B-----5:R-:W-:-:S02]  /*0e80*/  FSEL R17, R4, 1, P5 ;  /* 0x3f80000004117808 */ /* 0x020fc40002800000 */
[C---:B------:R-:W-:Y:S02]  /*0e90*/  FSEL R24, R4.reuse, 1, P3 ;  /* 0x3f80000004187808 */ /* 0x040fe40001800000 */
[C---:B------:R-:W-:Y:S02]  /*0ea0*/  FSEL R26, R4.reuse, 1, P4 ;  /* 0x3f800000041a7808 */ /* 0x040fe40002000000 */
[C---:B------:R-:W-:Y:S02]  /*0eb0*/  FSEL R19, R4.reuse, 1, P2 ;  /* 0x3f80000004137808 */ /* 0x040fe40001000000 */
[----:B------:R-:W-:Y:S01]  /*0ec0*/  FSEL R25, R4, 1, P1 ;  /* 0x3f80000004197808 */ /* 0x000fe20000800000 */
[----:B----4-:R-:W-:Y:S01]  /*0ed0*/  FMUL R12, R12, R17 ;  /* 0x000000110c0c7220 */ /* 0x010fe20000400000 */
[----:B0-----:R-:W-:Y:S01]  /*0ee0*/  FMUL R15, R15, R24 ;  /* 0x000000180f0f7220 */ /* 0x001fe20000400000 */
[----:B------:R-:W-:Y:S01]  /*0ef0*/  FMUL R4, R13, R26 ;  /* 0x0000001a0d047220 */ /* 0x000fe20000400000 */
[----:B------:R-:W-:Y:S01]  /*0f00*/  FMUL R19, R14, R19 ;  /* 0x000000130e137220 */ /* 0x000fe20000400000 */
[----:B------:R-:W-:Y:S01]  /*0f10*/  FMUL R16, R16, R25 ;  /* 0x0000001910107220 */ /* 0x000fe20000400000 */
[----:B------:R-:W-:-:S04]  /*0f20*/  IMAD.WIDE R2, R0, 0x4, R2 ;  /* 0x0000000400027825 */ /* 0x000fc800078e0202 */
[----:B------:R-:W-:Y:S01]  /*0f30*/  FMUL R8, R8, R7 ;  /* 0x0000000708087220 */ /* 0x000fe20000400000 */
[----:B------:R-:W-:Y:S01]  /*0f40*/  FMUL R9, R6, R9 ;  /* 0x0000000906097220 */ /* 0x000fe20000400000 */
[----:B------:R-:W-:Y:S01]  /*0f50*/  FMUL R10, R5, R10 ;  /* 0x0000000a050a7220 */ /* 0x000fe20000400000 */
[----:B------:R-:W-:Y:S01]  /*0f60*/  FMUL R11, R11, R12 ;  /* 0x0000000c0b0b7220 */ /* 0x000fe20000400000 */
[----:B------:R-:W-:Y:S01]  /*0f70*/  FMUL R20, R20, R15 ;  /* 0x0000000f14147220 */ /* 0x000fe20000400000 */
[----:B------:R-:W-:Y:S01]  /*0f80*/  FMUL R21, R21, R4 ;  /* 0x0000000415157220 */ /* 0x000fe20000400000 */
[----:B------:R-:W-:Y:S01]  /*0f90*/  FMUL R22, R22, R19 ;  /* 0x0000001316167220 */ /* 0x000fe20000400000 */
[----:B------:R-:W-:Y:S01]  /*0fa0*/  FMUL R23, R23, R16 ;  /* 0x0000001017177220 */ /* 0x000fe20000400000 */
[----:B------:R-:W-:Y:S04]  /*0fb0*/  STG.E.128 desc[UR4][R2.64], R8 ;  /* 0x0000000802007986 */ /* 0x000fe8000c101d04 */
[----:B------:R-:W-:Y:S01]  /*0fc0*/  STG.E.128 desc[UR4][R2.64+0x800], R20 ;  /* 0x0008001402007986 */ /* 0x000fe2000c101d04 */
[----:B------:R-:W-:Y:S05]  /*0fd0*/  EXIT ;  /* 0x000000000000794d */ /* 0x000fea0003800000 */
.L_x_0:
[----:B------:R-:W-:-:S00]  /*0fe0*/  BRA `(.L_x_0) ;  /* 0xfffffffc00fc7947 */ /* 0x000fc0000383ffff */
[----:B------:R-:W-:-:S00]  /*0ff0*/  NOP ;  /* 0x0000000000007918 */ /* 0x000fc00000000000 */
        /* <DEDUP_REMOVED lines=8> */
.L_x_1:


//--------------------- .nv.global.init           --------------------------
	.section	.nv.global.init,"aw",@progbits
.nv.global.init:
	.type		_$_str,@object
	.size		_$_str,(_$_str_$_2 - _$_str)
_$_str:
        /*0000*/ 	.byte	0x5f, 0x5f, 0x43, 0x55, 0x44, 0x41, 0x5f, 0x46, 0x54, 0x5a, 0x00
	.type		_$_str_$_2,@object
	.size		_$_str_$_2,(.L_1 - _$_str_$_2)
_$_str_$_2:
        /*000b*/ 	.byte	0x5f, 0x5f, 0x43, 0x55, 0x44, 0x41, 0x5f, 0x50, 0x52, 0x45, 0x43, 0x5f, 0x53, 0x51, 0x52, 0x54
        /*001b*/ 	.byte	0x00
.L_1:


//--------------------- .nv.constant0.triton_poi_fused__native_batch_norm_legit_no_training_mul_sigmoid_5 --------------------------
	.section	.nv.constant0.triton_poi_fused__native_batch_norm_legit_no_training_mul_sigmoid_5,"a",@progbits
	.sectionflags	@""
	.align	4
.nv.constant0.triton_poi_fused__native_batch_norm_legit_no_training_mul_sigmoid_5:
	.zero		580
